//
// Generated by NVIDIA NVVM Compiler
//
// Compiler Build ID: CL-36424714
// Cuda compilation tools, release 13.0, V13.0.88
// Based on NVVM 20.0.0
//

.version 9.0
.target sm_100
.address_size 64

	// .globl	_Z4initPii

.visible .entry _Z4initPii(
	.param .u64 .ptr .align 1 _Z4initPii_param_0,
	.param .u32 _Z4initPii_param_1
)
{
	.reg .pred 	%p<2>;
	.reg .b32 	%r<7>;
	.reg .b64 	%rd<5>;

	ld.param.u64 	%rd1, [_Z4initPii_param_0];
	ld.param.u32 	%r2, [_Z4initPii_param_1];
	mov.u32 	%r3, %ntid.x;
	mov.u32 	%r4, %ctaid.x;
	mov.u32 	%r5, %tid.x;
	mad.lo.s32 	%r1, %r3, %r4, %r5;
	setp.ge.s32 	%p1, %r1, %r2;
	@%p1 bra 	$L__BB0_2;
	cvta.to.global.u64 	%rd2, %rd1;
	mul.wide.s32 	%rd3, %r1, 4;
	add.s64 	%rd4, %rd2, %rd3;
	mov.b32 	%r6, 1;
	st.global.u32 	[%rd4], %r6;
$L__BB0_2:
	ret;

}


// ===== COMPILED SASS (sm_100) =====

	.target	sm_100

	.elftype	@"ET_EXEC"


//--------------------- .note.nv.tkinfo           --------------------------
	.section	.note.nv.tkinfo,"",@"SHT_NOTE"
	.sectionflags	@"SHF_NOTE_NV_TKINFO"
	.tkinfo
        /*0018*/ 	.word	0x00000002
        /*0030*/ 	.string	""
        /*0030*/ 	.string	"ptxas"
        /*0030*/ 	.string	"Cuda compilation tools, release 13.0, V13.0.88"
        /*0030*/ 	.string	"Build cuda_13.0.r13.0/compiler.36424714_0"
        /*0030*/ 	.string	"-arch sm_100 -m 64 "



//--------------------- .note.nv.cuinfo           --------------------------
	.section	.note.nv.cuinfo,"",@"SHT_NOTE"
	.sectionflags	@"SHF_NOTE_NV_CUINFO"
        /*0018*/ 	.short	0x0002
        /*001a*/ 	.short	0x0064
        /*001c*/ 	.short	0x0082
	.zero		2


//--------------------- .nv.info                  --------------------------
	.section	.nv.info,"",@"SHT_CUDA_INFO"
	.align	4


	//----- nvinfo : EIATTR_REGCOUNT
	.align		4
        /*0000*/ 	.byte	0x04, 0x2f
        /*0002*/ 	.short	(.L_1 - .L_0)
	.align		4
.L_0:
        /*0004*/ 	.word	index@(_Z4initPii)
        /*0008*/ 	.word	0x0000000a


	//----- nvinfo : EIATTR_FRAME_SIZE
	.align		4
.L_1:
        /*000c*/ 	.byte	0x04, 0x11
        /*000e*/ 	.short	(.L_3 - .L_2)
	.align		4
.L_2:
        /*0010*/ 	.word	index@(_Z4initPii)
        /*0014*/ 	.word	0x00000000


	//----- nvinfo : EIATTR_MIN_STACK_SIZE
	.align		4
.L_3:
        /*0018*/ 	.byte	0x04, 0x12
        /*001a*/ 	.short	(.L_5 - .L_4)
	.align		4
.L_4:
        /*001c*/ 	.word	index@(_Z4initPii)
        /*0020*/ 	.word	0x00000000
.L_5:


//--------------------- .nv.compat                --------------------------
	.section	.nv.compat,"",@"SHT_CUDA_COMPAT_INFO"
	.align	4
        /*0000*/ 	.byte	0x02, 0x09, 0x00, 0x00, 0x02, 0x02, 0x01, 0x00, 0x02, 0x05, 0x05, 0x00, 0x03, 0x07, 0x01, 0x01
        /*0010*/ 	.byte	0x02, 0x03, 0x00, 0x00, 0x02, 0x06, 0x01, 0x00, 0x04, 0x0b, 0x08, 0x00, 0x09, 0x00, 0x00, 0x00
        /*0020*/ 	.byte	0x00, 0x00, 0x00, 0x00


//--------------------- .nv.info._Z4initPii       --------------------------
	.section	.nv.info._Z4initPii,"",@"SHT_CUDA_INFO"
	.sectionflags	@""
	.align	4


	//----- nvinfo : EIATTR_CUDA_API_VERSION
	.align		4
        /*0000*/ 	.byte	0x04, 0x37
        /*0002*/ 	.short	(.L_7 - .L_6)
.L_6:
        /*0004*/ 	.word	0x00000082


	//----- nvinfo : EIATTR_KPARAM_INFO
	.align		4
.L_7:
        /*0008*/ 	.byte	0x04, 0x17
        /*000a*/ 	.short	(.L_9 - .L_8)
.L_8:
        /*000c*/ 	.word	0x00000000
        /*0010*/ 	.short	0x0001
        /*0012*/ 	.short	0x0008
        /*0014*/ 	.byte	0x00, 0xf0, 0x11, 0x00


	//----- nvinfo : EIATTR_KPARAM_INFO
	.align		4
.L_9:
        /*0018*/ 	.byte	0x04, 0x17
        /*001a*/ 	.short	(.L_11 - .L_10)
.L_10:
        /*001c*/ 	.word	0x00000000
        /*0020*/ 	.short	0x0000
        /*0022*/ 	.short	0x0000
        /*0024*/ 	.byte	0x00, 0xf5, 0x21, 0x00


	//----- nvinfo : EIATTR_SPARSE_MMA_MASK
	.align		4
.L_11:
        /*0028*/ 	.byte	0x03, 0x50
        /*002a*/ 	.short	0x0000


	//----- nvinfo : EIATTR_MAXREG_COUNT
	.align		4
        /*002c*/ 	.byte	0x03, 0x1b
        /*002e*/ 	.short	0x00ff


	//----- nvinfo : EIATTR_MERCURY_ISA_VERSION
	.align		4
        /*0030*/ 	.byte	0x03, 0x5f
        /*0032*/ 	.short	0x0101


	//----- nvinfo : EIATTR_VRC_CTA_INIT_COUNT
	.align		4
        /*0034*/ 	.byte	0x02, 0x4a
	.zero		1
	.zero		1


	//----- nvinfo : EIATTR_EXIT_INSTR_OFFSETS
	.align		4
        /*0038*/ 	.byte	0x04, 0x1c
        /*003a*/ 	.short	(.L_13 - .L_12)


	//   ....[0]....
.L_12:
        /*003c*/ 	.word	0x00000070


	//   ....[1]....
        /*0040*/ 	.word	0x000000d0


	//----- nvinfo : EIATTR_CBANK_PARAM_SIZE
	.align		4
.L_13:
        /*0044*/ 	.byte	0x03, 0x19
        /*0046*/ 	.short	0x000c


	//----- nvinfo : EIATTR_PARAM_CBANK
	.align		4
        /*0048*/ 	.byte	0x04, 0x0a
        /*004a*/ 	.short	(.L_15 - .L_14)
	.align		4
.L_14:
        /*004c*/ 	.word	index@(.nv.constant0._Z4initPii)
        /*0050*/ 	.short	0x0380
        /*0052*/ 	.short	0x000c


	//----- nvinfo : EIATTR_SW_WAR
	.align		4
.L_15:
        /*0054*/ 	.byte	0x04, 0x36
        /*0056*/ 	.short	(.L_17 - .L_16)
.L_16:
        /*0058*/ 	.word	0x00000008
.L_17:


//--------------------- .nv.callgraph             --------------------------
	.section	.nv.callgraph,"",@"SHT_CUDA_CALLGRAPH"
	.align	4
	.sectionentsize	8
	.align		4
        /*0000*/ 	.word	0x00000000
	.align		4
        /*0004*/ 	.word	0xffffffff
	.align		4
        /*0008*/ 	.word	0x00000000
	.align		4
        /*000c*/ 	.word	0xfffffffe
	.align		4
        /*0010*/ 	.word	0x00000000
	.align		4
        /*0014*/ 	.word	0xfffffffd
	.align		4
        /*0018*/ 	.word	0x00000000
	.align		4
        /*001c*/ 	.word	0xfffffffc


//--------------------- .text._Z4initPii          --------------------------
	.section	.text._Z4initPii,"ax",@progbits
	.align	128
        .global         _Z4initPii
        .type           _Z4initPii,@function
        .size           _Z4initPii,(.L_x_1 - _Z4initPii)
        .other          _Z4initPii,@"STO_CUDA_ENTRY STV_DEFAULT"
_Z4initPii:
.text._Z4initPii:
[----:B------:R-:W-:Y:S01]  /*0000*/  LDC R1, c[0x0][0x37c] ;  /* 0x0000df00ff017b82 */ /* 0x000fe20000000800 */
[----:B------:R-:W0:Y:S01]  /*0010*/  S2R R5, SR_CTAID.X ;  /* 0x0000000000057919 */ /* 0x000e220000002500 */
[----:B------:R-:W0:Y:S01]  /*0020*/  LDCU UR4, c[0x0][0x360] ;  /* 0x00006c00ff0477ac */ /* 0x000e220008000800 */
[----:B------:R-:W0:Y:S01]  /*0030*/  S2R R0, SR_TID.X ;  /* 0x0000000000007919 */ /* 0x000e220000002100 */
[----:B------:R-:W1:Y:S01]  /*0040*/  LDCU UR5, c[0x0][0x388] ;  /* 0x00007100ff0577ac */ /* 0x000e620008000800 */
[----:B0-----:R-:W-:-:S05]  /*0050*/  IMAD R5, R5, UR4, R0 ;  /* 0x0000000405057c24 */ /* 0x001fca000f8e0200 */
[----:B-1----:R-:W-:-:S13]  /*0060*/  ISETP.GE.AND P0, PT, R5, UR5, PT ;  /* 0x0000000505007c0c */ /* 0x002fda000bf06270 */
[----:B------:R-:W-:Y:S05]  /*0070*/  @P0 EXIT ;  /* 0x000000000000094d */ /* 0x000fea0003800000 */
[----:B------:R-:W0:Y:S01]  /*0080*/  LDC.64 R2, c[0x0][0x380] ;  /* 0x0000e000ff027b82 */ /* 0x000e220000000a00 */
[----:B------:R-:W1:Y:S01]  /*0090*/  LDCU.64 UR4, c[0x0][0x358] ;  /* 0x00006b00ff0477ac */ /* 0x000e620008000a00 */
[----:B------:R-:W-:Y:S02]  /*00a0*/  HFMA2 R7, -RZ, RZ, 0, 5.9604644775390625e-08 ;  /* 0x00000001ff077431 */ /* 0x000fe400000001ff */
[----:B0-----:R-:W-:-:S05]  /*00b0*/  IMAD.WIDE R2, R5, 0x4, R2 ;  /* 0x0000000405027825 */ /* 0x001fca00078e0202 */
[----:B-1----:R-:W-:Y:S01]  /*00c0*/  STG.E desc[UR4][R2.64], R7 ;  /* 0x0000000702007986 */ /* 0x002fe2000c101904 */
[----:B------:R-:W-:Y:S05]  /*00d0*/  EXIT ;  /* 0x000000000000794d */ /* 0x000fea0003800000 */
.L_x_0:
[----:B------:R-:W-:-:S00]  /*00e0*/  BRA `(.L_x_0) ;  /* 0xfffffffc00fc7947 */ /* 0x000fc0000383ffff */
[----:B------:R-:W-:-:S00]  /*00f0*/  NOP ;  /* 0x0000000000007918 */ /* 0x000fc00000000000 */
        /* <DEDUP_REMOVED lines=8> */
.L_x_1:


//--------------------- .nv.shared.reserved.0     --------------------------
	.section	.nv.shared.reserved.0,"aw",@nobits
	.weak		__nv_reservedSMEM_offset_0_alias
	.size		__nv_reservedSMEM_offset_0_alias, 0, 64
	.other		__nv_reservedSMEM_offset_0_alias,@"STO_CUDA_RESERVED_SHARED STV_DEFAULT"
__nv_reservedSMEM_offset_0_alias:
	.zero		0
	.zero		64


//--------------------- .nv.constant0._Z4initPii  --------------------------
	.section	.nv.constant0._Z4initPii,"a",@progbits
	.sectionflags	@""
	.align	4
.nv.constant0._Z4initPii:
	.zero		908


//--------------------- SYMBOLS --------------------------

	.type		.nv.reservedSmem.offset0,@object
	.size		.nv.reservedSmem.offset0,0x4
